//
// Generated by NVIDIA NVVM Compiler
//
// Compiler Build ID: CL-36424714
// Cuda compilation tools, release 13.0, V13.0.88
// Based on NVVM 20.0.0
//

.version 9.0
.target sm_100
.address_size 64

	// .globl	_Z14one_hot_kernelPKiPfffii
.extern .shared .align 16 .b8 shared_indices[];

.visible .entry _Z14one_hot_kernelPKiPfffii(
	.param .u64 .ptr .align 1 _Z14one_hot_kernelPKiPfffii_param_0,
	.param .u64 .ptr .align 1 _Z14one_hot_kernelPKiPfffii_param_1,
	.param .f32 _Z14one_hot_kernelPKiPfffii_param_2,
	.param .f32 _Z14one_hot_kernelPKiPfffii_param_3,
	.param .u32 _Z14one_hot_kernelPKiPfffii_param_4,
	.param .u32 _Z14one_hot_kernelPKiPfffii_param_5
)
{
	.reg .pred 	%p<8>;
	.reg .b32 	%r<16>;
	.reg .b32 	%f<3>;
	.reg .b64 	%rd<13>;

	ld.param.u64 	%rd2, [_Z14one_hot_kernelPKiPfffii_param_0];
	ld.param.u64 	%rd3, [_Z14one_hot_kernelPKiPfffii_param_1];
	ld.param.f32 	%f1, [_Z14one_hot_kernelPKiPfffii_param_2];
	ld.param.f32 	%f2, [_Z14one_hot_kernelPKiPfffii_param_3];
	ld.param.u32 	%r8, [_Z14one_hot_kernelPKiPfffii_param_4];
	ld.param.u32 	%r9, [_Z14one_hot_kernelPKiPfffii_param_5];
	mov.u32 	%r15, %tid.x;
	mov.u32 	%r10, %ctaid.x;
	mov.u32 	%r2, %ntid.x;
	mad.lo.s32 	%r3, %r10, %r2, %r15;
	setp.ge.s32 	%p1, %r3, %r9;
	shl.b32 	%r11, %r15, 2;
	mov.u32 	%r12, shared_indices;
	add.s32 	%r4, %r12, %r11;
	@%p1 bra 	$L__BB0_2;
	cvta.to.global.u64 	%rd4, %rd2;
	mul.wide.s32 	%rd5, %r3, 4;
	add.s64 	%rd6, %rd4, %rd5;
	ld.global.u32 	%r13, [%rd6];
	st.shared.u32 	[%r4], %r13;
$L__BB0_2:
	setp.ge.s32 	%p2, %r3, %r9;
	bar.sync 	0;
	@%p2 bra 	$L__BB0_7;
	ld.shared.u32 	%r5, [%r4];
	mul.lo.s32 	%r14, %r8, %r3;
	cvta.to.global.u64 	%rd7, %rd3;
	mul.wide.s32 	%rd8, %r14, 4;
	add.s64 	%rd1, %rd7, %rd8;
	setp.ge.s32 	%p3, %r15, %r8;
	@%p3 bra 	$L__BB0_5;
$L__BB0_4:
	mul.wide.s32 	%rd9, %r15, 4;
	add.s64 	%rd10, %rd1, %rd9;
	st.global.f32 	[%rd10], %f1;
	add.s32 	%r15, %r15, %r2;
	setp.lt.s32 	%p4, %r15, %r8;
	@%p4 bra 	$L__BB0_4;
$L__BB0_5:
	setp.lt.s32 	%p5, %r5, 0;
	setp.ge.s32 	%p6, %r5, %r8;
	or.pred  	%p7, %p5, %p6;
	@%p7 bra 	$L__BB0_7;
	mul.wide.u32 	%rd11, %r5, 4;
	add.s64 	%rd12, %rd1, %rd11;
	st.global.f32 	[%rd12], %f2;
$L__BB0_7:
	ret;

}


// ===== COMPILED SASS (sm_100) =====

	.target	sm_100

	.elftype	@"ET_EXEC"


//--------------------- .note.nv.tkinfo           --------------------------
	.section	.note.nv.tkinfo,"",@"SHT_NOTE"
	.sectionflags	@"SHF_NOTE_NV_TKINFO"
	.tkinfo
        /*0018*/ 	.word	0x00000002
        /*0030*/ 	.string	""
        /*0030*/ 	.string	"ptxas"
        /*0030*/ 	.string	"Cuda compilation tools, release 13.0, V13.0.88"
        /*0030*/ 	.string	"Build cuda_13.0.r13.0/compiler.36424714_0"
        /*0030*/ 	.string	"-arch sm_100 -m 64 "



//--------------------- .note.nv.cuinfo           --------------------------
	.section	.note.nv.cuinfo,"",@"SHT_NOTE"
	.sectionflags	@"SHF_NOTE_NV_CUINFO"
        /*0018*/ 	.short	0x0002
        /*001a*/ 	.short	0x0064
        /*001c*/ 	.short	0x0082
	.zero		2


//--------------------- .nv.info                  --------------------------
	.section	.nv.info,"",@"SHT_CUDA_INFO"
	.align	4


	//----- nvinfo : EIATTR_REGCOUNT
	.align		4
        /*0000*/ 	.byte	0x04, 0x2f
        /*0002*/ 	.short	(.L_1 - .L_0)
	.align		4
.L_0:
        /*0004*/ 	.word	index@(_Z14one_hot_kernelPKiPfffii)
        /*0008*/ 	.word	0x0000000e


	//----- nvinfo : EIATTR_FRAME_SIZE
	.align		4
.L_1:
        /*000c*/ 	.byte	0x04, 0x11
        /*000e*/ 	.short	(.L_3 - .L_2)
	.align		4
.L_2:
        /*0010*/ 	.word	index@(_Z14one_hot_kernelPKiPfffii)
        /*0014*/ 	.word	0x00000000


	//----- nvinfo : EIATTR_MIN_STACK_SIZE
	.align		4
.L_3:
        /*0018*/ 	.byte	0x04, 0x12
        /*001a*/ 	.short	(.L_5 - .L_4)
	.align		4
.L_4:
        /*001c*/ 	.word	index@(_Z14one_hot_kernelPKiPfffii)
        /*0020*/ 	.word	0x00000000
.L_5:


//--------------------- .nv.compat                --------------------------
	.section	.nv.compat,"",@"SHT_CUDA_COMPAT_INFO"
	.align	4
        /*0000*/ 	.byte	0x02, 0x09, 0x00, 0x00, 0x02, 0x02, 0x01, 0x00, 0x02, 0x05, 0x05, 0x00, 0x03, 0x07, 0x01, 0x01
        /*0010*/ 	.byte	0x02, 0x03, 0x00, 0x00, 0x02, 0x06, 0x01, 0x00, 0x04, 0x0b, 0x08, 0x00, 0x09, 0x00, 0x00, 0x00
        /*0020*/ 	.byte	0x00, 0x00, 0x00, 0x00


//--------------------- .nv.info._Z14one_hot_kernelPKiPfffii --------------------------
	.section	.nv.info._Z14one_hot_kernelPKiPfffii,"",@"SHT_CUDA_INFO"
	.sectionflags	@""
	.align	4


	//----- nvinfo : EIATTR_CUDA_API_VERSION
	.align		4
        /*0000*/ 	.byte	0x04, 0x37
        /*0002*/ 	.short	(.L_7 - .L_6)
.L_6:
        /*0004*/ 	.word	0x00000082


	//----- nvinfo : EIATTR_KPARAM_INFO
	.align		4
.L_7:
        /*0008*/ 	.byte	0x04, 0x17
        /*000a*/ 	.short	(.L_9 - .L_8)
.L_8:
        /*000c*/ 	.word	0x00000000
        /*0010*/ 	.short	0x0005
        /*0012*/ 	.short	0x001c
        /*0014*/ 	.byte	0x00, 0xf0, 0x11, 0x00


	//----- nvinfo : EIATTR_KPARAM_INFO
	.align		4
.L_9:
        /*0018*/ 	.byte	0x04, 0x17
        /*001a*/ 	.short	(.L_11 - .L_10)
.L_10:
        /*001c*/ 	.word	0x00000000
        /*0020*/ 	.short	0x0004
        /*0022*/ 	.short	0x0018
        /*0024*/ 	.byte	0x00, 0xf0, 0x11, 0x00


	//----- nvinfo : EIATTR_KPARAM_INFO
	.align		4
.L_11:
        /*0028*/ 	.byte	0x04, 0x17
        /*002a*/ 	.short	(.L_13 - .L_12)
.L_12:
        /*002c*/ 	.word	0x00000000
        /*0030*/ 	.short	0x0003
        /*0032*/ 	.short	0x0014
        /*0034*/ 	.byte	0x00, 0xf0, 0x11, 0x00


	//----- nvinfo : EIATTR_KPARAM_INFO
	.align		4
.L_13:
        /*0038*/ 	.byte	0x04, 0x17
        /*003a*/ 	.short	(.L_15 - .L_14)
.L_14:
        /*003c*/ 	.word	0x00000000
        /*0040*/ 	.short	0x0002
        /*0042*/ 	.short	0x0010
        /*0044*/ 	.byte	0x00, 0xf0, 0x11, 0x00


	//----- nvinfo : EIATTR_KPARAM_INFO
	.align		4
.L_15:
        /*0048*/ 	.byte	0x04, 0x17
        /*004a*/ 	.short	(.L_17 - .L_16)
.L_16:
        /*004c*/ 	.word	0x00000000
        /*0050*/ 	.short	0x0001
        /*0052*/ 	.short	0x0008
        /*0054*/ 	.byte	0x00, 0xf5, 0x21, 0x00


	//----- nvinfo : EIATTR_KPARAM_INFO
	.align		4
.L_17:
        /*0058*/ 	.byte	0x04, 0x17
        /*005a*/ 	.short	(.L_19 - .L_18)
.L_18:
        /*005c*/ 	.word	0x00000000
        /*0060*/ 	.short	0x0000
        /*0062*/ 	.short	0x0000
        /*0064*/ 	.byte	0x00, 0xf5, 0x21, 0x00


	//----- nvinfo : EIATTR_SPARSE_MMA_MASK
	.align		4
.L_19:
        /*0068*/ 	.byte	0x03, 0x50
        /*006a*/ 	.short	0x0000


	//----- nvinfo : EIATTR_MAXREG_COUNT
	.align		4
        /*006c*/ 	.byte	0x03, 0x1b
        /*006e*/ 	.short	0x00ff


	//----- nvinfo : EIATTR_NUM_BARRIERS
	.align		4
        /*0070*/ 	.byte	0x02, 0x4c
        /*0072*/ 	.byte	0x01
	.zero		1


	//----- nvinfo : EIATTR_MERCURY_ISA_VERSION
	.align		4
        /*0074*/ 	.byte	0x03, 0x5f
        /*0076*/ 	.short	0x0101


	//----- nvinfo : EIATTR_VRC_CTA_INIT_COUNT
	.align		4
        /*0078*/ 	.byte	0x02, 0x4a
	.zero		1
	.zero		1


	//----- nvinfo : EIATTR_EXIT_INSTR_OFFSETS
	.align		4
        /*007c*/ 	.byte	0x04, 0x1c
        /*007e*/ 	.short	(.L_21 - .L_20)


	//   ....[0]....
.L_20:
        /*0080*/ 	.word	0x00000110


	//   ....[1]....
        /*0084*/ 	.word	0x00000230


	//   ....[2]....
        /*0088*/ 	.word	0x00000270


	//----- nvinfo : EIATTR_CRS_STACK_SIZE
	.align		4
.L_21:
        /*008c*/ 	.byte	0x04, 0x1e
        /*008e*/ 	.short	(.L_23 - .L_22)
.L_22:
        /*0090*/ 	.word	0x00000000


	//----- nvinfo : EIATTR_CBANK_PARAM_SIZE
	.align		4
.L_23:
        /*0094*/ 	.byte	0x03, 0x19
        /*0096*/ 	.short	0x0020


	//----- nvinfo : EIATTR_PARAM_CBANK
	.align		4
        /*0098*/ 	.byte	0x04, 0x0a
        /*009a*/ 	.short	(.L_25 - .L_24)
	.align		4
.L_24:
        /*009c*/ 	.word	index@(.nv.constant0._Z14one_hot_kernelPKiPfffii)
        /*00a0*/ 	.short	0x0380
        /*00a2*/ 	.short	0x0020


	//----- nvinfo : EIATTR_SW_WAR
	.align		4
.L_25:
        /*00a4*/ 	.byte	0x04, 0x36
        /*00a6*/ 	.short	(.L_27 - .L_26)
.L_26:
        /*00a8*/ 	.word	0x00000008
.L_27:


//--------------------- .nv.callgraph             --------------------------
	.section	.nv.callgraph,"",@"SHT_CUDA_CALLGRAPH"
	.align	4
	.sectionentsize	8
	.align		4
        /*0000*/ 	.word	0x00000000
	.align		4
        /*0004*/ 	.word	0xffffffff
	.align		4
        /*0008*/ 	.word	0x00000000
	.align		4
        /*000c*/ 	.word	0xfffffffe
	.align		4
        /*0010*/ 	.word	0x00000000
	.align		4
        /*0014*/ 	.word	0xfffffffd
	.align		4
        /*0018*/ 	.word	0x00000000
	.align		4
        /*001c*/ 	.word	0xfffffffc


//--------------------- .text._Z14one_hot_kernelPKiPfffii --------------------------
	.section	.text._Z14one_hot_kernelPKiPfffii,"ax",@progbits
	.align	128
        .global         _Z14one_hot_kernelPKiPfffii
        .type           _Z14one_hot_kernelPKiPfffii,@function
        .size           _Z14one_hot_kernelPKiPfffii,(.L_x_4 - _Z14one_hot_kernelPKiPfffii)
        .other          _Z14one_hot_kernelPKiPfffii,@"STO_CUDA_ENTRY STV_DEFAULT"
_Z14one_hot_kernelPKiPfffii:
.text._Z14one_hot_kernelPKiPfffii:
[----:B------:R-:W-:Y:S01]  /*0000*/  LDC R1, c[0x0][0x37c] ;  /* 0x0000df00ff017b82 */ /* 0x000fe20000000800 */
[----:B------:R-:W0:Y:S07]  /*0010*/  S2R R7, SR_TID.X ;  /* 0x0000000000077919 */ /* 0x000e2e0000002100 */
[----:B------:R-:W0:Y:S01]  /*0020*/  S2UR UR4, SR_CTAID.X ;  /* 0x00000000000479c3 */ /* 0x000e220000002500 */
[----:B------:R-:W1:Y:S01]  /*0030*/  LDCU UR5, c[0x0][0x39c] ;  /* 0x00007380ff0577ac */ /* 0x000e620008000800 */
[----:B------:R-:W2:Y:S06]  /*0040*/  LDCU.64 UR6, c[0x0][0x358] ;  /* 0x00006b00ff0677ac */ /* 0x000eac0008000a00 */
[----:B------:R-:W0:Y:S02]  /*0050*/  LDC R6, c[0x0][0x360] ;  /* 0x0000d800ff067b82 */ /* 0x000e240000000800 */
[----:B0-----:R-:W-:-:S05]  /*0060*/  IMAD R5, R6, UR4, R7 ;  /* 0x0000000406057c24 */ /* 0x001fca000f8e0207 */
[----:B-1----:R-:W-:-:S13]  /*0070*/  ISETP.GE.AND P0, PT, R5, UR5, PT ;  /* 0x0000000505007c0c */ /* 0x002fda000bf06270 */
[----:B------:R-:W0:Y:S02]  /*0080*/  @!P0 LDC.64 R2, c[0x0][0x380] ;  /* 0x0000e000ff028b82 */ /* 0x000e240000000a00 */
[----:B0-----:R-:W-:-:S06]  /*0090*/  @!P0 IMAD.WIDE R2, R5, 0x4, R2 ;  /* 0x0000000405028825 */ /* 0x001fcc00078e0202 */
[----:B--2---:R-:W2:Y:S01]  /*00a0*/  @!P0 LDG.E R3, desc[UR6][R2.64] ;  /* 0x0000000602038981 */ /* 0x004ea2000c1e1900 */
[----:B------:R-:W0:Y:S01]  /*00b0*/  S2UR UR5, SR_CgaCtaId ;  /* 0x00000000000579c3 */ /* 0x000e220000008800 */
[----:B------:R-:W-:Y:S02]  /*00c0*/  UMOV UR4, 0x400 ;  /* 0x0000040000047882 */ /* 0x000fe40000000000 */
[----:B0-----:R-:W-:-:S06]  /*00d0*/  ULEA UR4, UR5, UR4, 0x18 ;  /* 0x0000000405047291 */ /* 0x001fcc000f8ec0ff */
[----:B------:R-:W-:-:S05]  /*00e0*/  LEA R0, R7, UR4, 0x2 ;  /* 0x0000000407007c11 */ /* 0x000fca000f8e10ff */
[----:B--2---:R0:W-:Y:S01]  /*00f0*/  @!P0 STS [R0], R3 ;  /* 0x0000000300008388 */ /* 0x0041e20000000800 */
[----:B------:R-:W-:Y:S06]  /*0100*/  BAR.SYNC.DEFER_BLOCKING 0x0 ;  /* 0x0000000000007b1d */ /* 0x000fec0000010000 */
[----:B------:R-:W-:Y:S05]  /*0110*/  @P0 EXIT ;  /* 0x000000000000094d */ /* 0x000fea0003800000 */
[----:B------:R-:W1:Y:S01]  /*0120*/  LDS R9, [R0] ;  /* 0x0000000000097984 */ /* 0x000e620000000800 */
[----:B------:R-:W2:Y:S01]  /*0130*/  LDCU UR4, c[0x0][0x398] ;  /* 0x00007300ff0477ac */ /* 0x000ea20008000800 */
[----:B0-----:R-:W0:Y:S01]  /*0140*/  LDC.64 R2, c[0x0][0x388] ;  /* 0x0000e200ff027b82 */ /* 0x001e220000000a00 */
[----:B------:R-:W-:Y:S01]  /*0150*/  BSSY.RECONVERGENT B0, `(.L_x_0) ;  /* 0x000000d000007945 */ /* 0x000fe20003800200 */
[----:B--2---:R-:W-:Y:S01]  /*0160*/  ISETP.GE.AND P1, PT, R7, UR4, PT ;  /* 0x0000000407007c0c */ /* 0x004fe2000bf26270 */
[----:B------:R-:W-:-:S04]  /*0170*/  IMAD R5, R5, UR4, RZ ;  /* 0x0000000405057c24 */ /* 0x000fc8000f8e02ff */
[----:B0-----:R-:W-:Y:S01]  /*0180*/  IMAD.WIDE R2, R5, 0x4, R2 ;  /* 0x0000000405027825 */ /* 0x001fe200078e0202 */
[----:B-1----:R-:W-:-:S04]  /*0190*/  ISETP.GE.AND P0, PT, R9, UR4, PT ;  /* 0x0000000409007c0c */ /* 0x002fc8000bf06270 */
[----:B------:R-:W-:-:S03]  /*01a0*/  ISETP.LT.OR P0, PT, R9, RZ, P0 ;  /* 0x000000ff0900720c */ /* 0x000fc60000701670 */
[----:B------:R-:W-:Y:S10]  /*01b0*/  @P1 BRA `(.L_x_1) ;  /* 0x0000000000181947 */ /* 0x000ff40003800000 */
[----:B------:R-:W0:Y:S02]  /*01c0*/  LDC R11, c[0x0][0x390] ;  /* 0x0000e400ff0b7b82 */ /* 0x000e240000000800 */
.L_x_2:
[----:B------:R-:W-:Y:S01]  /*01d0*/  IMAD.WIDE R4, R7, 0x4, R2 ;  /* 0x0000000407047825 */ /* 0x000fe200078e0202 */
[----:B------:R-:W-:-:S04]  /*01e0*/  IADD3 R7, PT, PT, R6, R7, RZ ;  /* 0x0000000706077210 */ /* 0x000fc80007ffe0ff */
[----:B0-----:R1:W-:Y:S01]  /*01f0*/  STG.E desc[UR6][R4.64], R11 ;  /* 0x0000000b04007986 */ /* 0x0013e2000c101906 */
[----:B------:R-:W-:-:S13]  /*0200*/  ISETP.GE.AND P1, PT, R7, UR4, PT ;  /* 0x0000000407007c0c */ /* 0x000fda000bf26270 */
[----:B-1----:R-:W-:Y:S05]  /*0210*/  @!P1 BRA `(.L_x_2) ;  /* 0xfffffffc00ec9947 */ /* 0x002fea000383ffff */
.L_x_1:
[----:B------:R-:W-:Y:S05]  /*0220*/  BSYNC.RECONVERGENT B0 ;  /* 0x0000000000007941 */ /* 0x000fea0003800200 */
.L_x_0:
[----:B------:R-:W-:Y:S05]  /*0230*/  @P0 EXIT ;  /* 0x000000000000094d */ /* 0x000fea0003800000 */
[----:B------:R-:W0:Y:S01]  /*0240*/  LDC R5, c[0x0][0x394] ;  /* 0x0000e500ff057b82 */ /* 0x000e220000000800 */
[----:B------:R-:W-:-:S05]  /*0250*/  IMAD.WIDE.U32 R2, R9, 0x4, R2 ;  /* 0x0000000409027825 */ /* 0x000fca00078e0002 */
[----:B0-----:R-:W-:Y:S01]  /*0260*/  STG.E desc[UR6][R2.64], R5 ;  /* 0x0000000502007986 */ /* 0x001fe2000c101906 */
[----:B------:R-:W-:Y:S05]  /*0270*/  EXIT ;  /* 0x000000000000794d */ /* 0x000fea0003800000 */
.L_x_3:
[----:B------:R-:W-:-:S00]  /*0280*/  BRA `(.L_x_3) ;  /* 0xfffffffc00fc7947 */ /* 0x000fc0000383ffff */
[----:B------:R-:W-:-:S00]  /*0290*/  NOP ;  /* 0x0000000000007918 */ /* 0x000fc00000000000 */
        /* <DEDUP_REMOVED lines=14> */
.L_x_4:


//--------------------- .nv.shared._Z14one_hot_kernelPKiPfffii --------------------------
	.section	.nv.shared._Z14one_hot_kernelPKiPfffii,"aw",@nobits
	.sectionflags	@""
	.align	16
	.zero		1024


//--------------------- .nv.shared.reserved.0     --------------------------
	.section	.nv.shared.reserved.0,"aw",@nobits
	.weak		__nv_reservedSMEM_offset_0_alias
	.size		__nv_reservedSMEM_offset_0_alias, 0, 64
	.other		__nv_reservedSMEM_offset_0_alias,@"STO_CUDA_RESERVED_SHARED STV_DEFAULT"
__nv_reservedSMEM_offset_0_alias:
	.zero		0
	.zero		64


//--------------------- .nv.constant0._Z14one_hot_kernelPKiPfffii --------------------------
	.section	.nv.constant0._Z14one_hot_kernelPKiPfffii,"a",@progbits
	.sectionflags	@""
	.align	4
.nv.constant0._Z14one_hot_kernelPKiPfffii:
	.zero		928


//--------------------- SYMBOLS --------------------------

	.type		.nv.reservedSmem.offset0,@object
	.size		.nv.reservedSmem.offset0,0x4
	.type		.nv.reservedSmem.cap,@object
	.size		.nv.reservedSmem.cap,0x4
